//
// Generated by NVIDIA NVVM Compiler
//
// Compiler Build ID: CL-36424714
// Cuda compilation tools, release 13.0, V13.0.88
// Based on NVVM 20.0.0
//

.version 9.0
.target sm_100
.address_size 64

	// .globl	_Z4rowsiPi

.visible .entry _Z4rowsiPi(
	.param .u32 _Z4rowsiPi_param_0,
	.param .u64 .ptr .align 1 _Z4rowsiPi_param_1
)
{
	.reg .pred 	%p<2>;
	.reg .b32 	%r<12>;
	.reg .b64 	%rd<14>;

	ld.param.u32 	%r2, [_Z4rowsiPi_param_0];
	ld.param.u64 	%rd1, [_Z4rowsiPi_param_1];
	mov.u32 	%r3, %ntid.x;
	mov.u32 	%r4, %ctaid.x;
	mov.u32 	%r5, %tid.x;
	mad.lo.s32 	%r6, %r3, %r4, %r5;
	add.s32 	%r1, %r6, 1;
	setp.ge.s32 	%p1, %r1, %r2;
	@%p1 bra 	$L__BB0_2;
	cvta.to.global.u64 	%rd2, %rd1;
	add.s32 	%r7, %r2, 2;
	cvt.s64.s32 	%rd3, %r1;
	cvt.s64.s32 	%rd4, %r2;
	add.s64 	%rd5, %rd4, %rd3;
	shl.b64 	%rd6, %rd5, 2;
	add.s64 	%rd7, %rd2, %rd6;
	ld.global.u32 	%r8, [%rd7+8];
	mad.lo.s32 	%r9, %r7, %r2, %r1;
	add.s32 	%r10, %r9, %r7;
	mul.wide.s32 	%rd8, %r10, 4;
	add.s64 	%rd9, %rd2, %rd8;
	st.global.u32 	[%rd9], %r8;
	mul.wide.s32 	%rd10, %r9, 4;
	add.s64 	%rd11, %rd2, %rd10;
	ld.global.u32 	%r11, [%rd11];
	mul.wide.s32 	%rd12, %r1, 4;
	add.s64 	%rd13, %rd2, %rd12;
	st.global.u32 	[%rd13], %r11;
$L__BB0_2:
	ret;

}
	// .globl	_Z7columnsiPi
.visible .entry _Z7columnsiPi(
	.param .u32 _Z7columnsiPi_param_0,
	.param .u64 .ptr .align 1 _Z7columnsiPi_param_1
)
{
	.reg .pred 	%p<2>;
	.reg .b32 	%r<11>;
	.reg .b64 	%rd<7>;

	ld.param.u32 	%r2, [_Z7columnsiPi_param_0];
	ld.param.u64 	%rd1, [_Z7columnsiPi_param_1];
	mov.u32 	%r3, %ntid.x;
	mov.u32 	%r4, %ctaid.x;
	mov.u32 	%r5, %tid.x;
	mad.lo.s32 	%r1, %r3, %r4, %r5;
	add.s32 	%r6, %r2, 1;
	setp.gt.s32 	%p1, %r1, %r6;
	@%p1 bra 	$L__BB1_2;
	cvta.to.global.u64 	%rd2, %rd1;
	add.s32 	%r7, %r2, 2;
	mul.lo.s32 	%r8, %r7, %r1;
	mul.wide.s32 	%rd3, %r8, 4;
	add.s64 	%rd4, %rd2, %rd3;
	ld.global.u32 	%r9, [%rd4+4];
	mul.wide.s32 	%rd5, %r2, 4;
	add.s64 	%rd6, %rd4, %rd5;
	st.global.u32 	[%rd6+4], %r9;
	ld.global.u32 	%r10, [%rd6];
	st.global.u32 	[%rd4], %r10;
$L__BB1_2:
	ret;

}
	// .globl	_Z10GameOfLifeiPiS_
.visible .entry _Z10GameOfLifeiPiS_(
	.param .u32 _Z10GameOfLifeiPiS__param_0,
	.param .u64 .ptr .align 1 _Z10GameOfLifeiPiS__param_1,
	.param .u64 .ptr .align 1 _Z10GameOfLifeiPiS__param_2
)
{
	.reg .pred 	%p<8>;
	.reg .b32 	%r<34>;
	.reg .b64 	%rd<23>;

	ld.param.u32 	%r3, [_Z10GameOfLifeiPiS__param_0];
	ld.param.u64 	%rd4, [_Z10GameOfLifeiPiS__param_1];
	ld.param.u64 	%rd5, [_Z10GameOfLifeiPiS__param_2];
	cvta.to.global.u64 	%rd1, %rd5;
	mov.u32 	%r4, %ntid.y;
	mov.u32 	%r5, %ctaid.y;
	mov.u32 	%r6, %tid.y;
	mad.lo.s32 	%r7, %r4, %r5, %r6;
	mov.u32 	%r8, %ntid.x;
	mov.u32 	%r9, %ctaid.x;
	mov.u32 	%r10, %tid.x;
	mad.lo.s32 	%r11, %r8, %r9, %r10;
	add.s32 	%r12, %r11, 1;
	add.s32 	%r13, %r3, 2;
	mad.lo.s32 	%r14, %r13, %r7, %r13;
	add.s32 	%r1, %r14, %r12;
	setp.ge.s32 	%p1, %r7, %r3;
	setp.gt.s32 	%p2, %r12, %r3;
	or.pred  	%p3, %p1, %p2;
	@%p3 bra 	$L__BB2_6;
	cvta.to.global.u64 	%rd6, %rd4;
	cvt.s64.s32 	%rd2, %r1;
	cvt.s64.s32 	%rd7, %r3;
	add.s64 	%rd8, %rd2, %rd7;
	shl.b64 	%rd9, %rd8, 2;
	add.s64 	%rd10, %rd6, %rd9;
	ld.global.u32 	%r15, [%rd10+8];
	sub.s64 	%rd11, %rd2, %rd7;
	shl.b64 	%rd12, %rd11, 2;
	add.s64 	%rd13, %rd6, %rd12;
	ld.global.u32 	%r16, [%rd13+-8];
	add.s32 	%r17, %r16, %r15;
	mul.wide.s32 	%rd14, %r3, 4;
	add.s64 	%rd3, %rd13, %rd14;
	ld.global.u32 	%r18, [%rd3+4];
	add.s32 	%r19, %r17, %r18;
	ld.global.u32 	%r20, [%rd3+-4];
	add.s32 	%r21, %r19, %r20;
	ld.global.u32 	%r22, [%rd10+12];
	add.s32 	%r23, %r21, %r22;
	ld.global.u32 	%r24, [%rd13+-12];
	add.s32 	%r25, %r23, %r24;
	xor.b64  	%rd15, %rd14, -4;
	add.s64 	%rd16, %rd3, %rd15;
	ld.global.u32 	%r26, [%rd16];
	add.s32 	%r27, %r25, %r26;
	ld.global.u32 	%r28, [%rd10+4];
	add.s32 	%r2, %r27, %r28;
	add.s32 	%r29, %r2, -4;
	setp.gt.u32 	%p4, %r29, -3;
	@%p4 bra 	$L__BB2_3;
	shl.b64 	%rd21, %rd2, 2;
	add.s64 	%rd22, %rd1, %rd21;
	mov.b32 	%r33, 0;
	st.global.u32 	[%rd22], %r33;
	bra.uni 	$L__BB2_6;
$L__BB2_3:
	ld.global.u32 	%r30, [%rd3];
	setp.eq.s32 	%p5, %r30, 0;
	setp.ne.s32 	%p6, %r2, 3;
	and.pred  	%p7, %p6, %p5;
	@%p7 bra 	$L__BB2_5;
	shl.b64 	%rd19, %rd2, 2;
	add.s64 	%rd20, %rd1, %rd19;
	mov.b32 	%r32, 1;
	st.global.u32 	[%rd20], %r32;
	bra.uni 	$L__BB2_6;
$L__BB2_5:
	shl.b64 	%rd17, %rd2, 2;
	add.s64 	%rd18, %rd1, %rd17;
	mov.b32 	%r31, 0;
	st.global.u32 	[%rd18], %r31;
$L__BB2_6:
	ret;

}


// ===== COMPILED SASS (sm_100) =====

	.target	sm_100

	.elftype	@"ET_EXEC"


//--------------------- .note.nv.tkinfo           --------------------------
	.section	.note.nv.tkinfo,"",@"SHT_NOTE"
	.sectionflags	@"SHF_NOTE_NV_TKINFO"
	.tkinfo
        /*0018*/ 	.word	0x00000002
        /*0030*/ 	.string	""
        /*0030*/ 	.string	"ptxas"
        /*0030*/ 	.string	"Cuda compilation tools, release 13.0, V13.0.88"
        /*0030*/ 	.string	"Build cuda_13.0.r13.0/compiler.36424714_0"
        /*0030*/ 	.string	"-arch sm_100 -m 64 "



//--------------------- .note.nv.cuinfo           --------------------------
	.section	.note.nv.cuinfo,"",@"SHT_NOTE"
	.sectionflags	@"SHF_NOTE_NV_CUINFO"
        /*0018*/ 	.short	0x0002
        /*001a*/ 	.short	0x0064
        /*001c*/ 	.short	0x0082
	.zero		2


//--------------------- .nv.info                  --------------------------
	.section	.nv.info,"",@"SHT_CUDA_INFO"
	.align	4


	//----- nvinfo : EIATTR_REGCOUNT
	.align		4
        /*0000*/ 	.byte	0x04, 0x2f
        /*0002*/ 	.short	(.L_1 - .L_0)
	.align		4
.L_0:
        /*0004*/ 	.word	index@(_Z4rowsiPi)
        /*0008*/ 	.word	0x0000000e


	//----- nvinfo : EIATTR_FRAME_SIZE
	.align		4
.L_1:
        /*000c*/ 	.byte	0x04, 0x11
        /*000e*/ 	.short	(.L_3 - .L_2)
	.align		4
.L_2:
        /*0010*/ 	.word	index@(_Z4rowsiPi)
        /*0014*/ 	.word	0x00000000


	//----- nvinfo : EIATTR_REGCOUNT
	.align		4
.L_3:
        /*0018*/ 	.byte	0x04, 0x2f
        /*001a*/ 	.short	(.L_5 - .L_4)
	.align		4
.L_4:
        /*001c*/ 	.word	index@(_Z7columnsiPi)
        /*0020*/ 	.word	0x0000000c


	//----- nvinfo : EIATTR_FRAME_SIZE
	.align		4
.L_5:
        /*0024*/ 	.byte	0x04, 0x11
        /*0026*/ 	.short	(.L_7 - .L_6)
	.align		4
.L_6:
        /*0028*/ 	.word	index@(_Z7columnsiPi)
        /*002c*/ 	.word	0x00000000


	//----- nvinfo : EIATTR_REGCOUNT
	.align		4
.L_7:
        /*0030*/ 	.byte	0x04, 0x2f
        /*0032*/ 	.short	(.L_9 - .L_8)
	.align		4
.L_8:
        /*0034*/ 	.word	index@(_Z10GameOfLifeiPiS_)
        /*0038*/ 	.word	0x00000016


	//----- nvinfo : EIATTR_FRAME_SIZE
	.align		4
.L_9:
        /*003c*/ 	.byte	0x04, 0x11
        /*003e*/ 	.short	(.L_11 - .L_10)
	.align		4
.L_10:
        /*0040*/ 	.word	index@(_Z10GameOfLifeiPiS_)
        /*0044*/ 	.word	0x00000000


	//----- nvinfo : EIATTR_MIN_STACK_SIZE
	.align		4
.L_11:
        /*0048*/ 	.byte	0x04, 0x12
        /*004a*/ 	.short	(.L_13 - .L_12)
	.align		4
.L_12:
        /*004c*/ 	.word	index@(_Z10GameOfLifeiPiS_)
        /*0050*/ 	.word	0x00000000


	//----- nvinfo : EIATTR_MIN_STACK_SIZE
	.align		4
.L_13:
        /*0054*/ 	.byte	0x04, 0x12
        /*0056*/ 	.short	(.L_15 - .L_14)
	.align		4
.L_14:
        /*0058*/ 	.word	index@(_Z7columnsiPi)
        /*005c*/ 	.word	0x00000000


	//----- nvinfo : EIATTR_MIN_STACK_SIZE
	.align		4
.L_15:
        /*0060*/ 	.byte	0x04, 0x12
        /*0062*/ 	.short	(.L_17 - .L_16)
	.align		4
.L_16:
        /*0064*/ 	.word	index@(_Z4rowsiPi)
        /*0068*/ 	.word	0x00000000
.L_17:


//--------------------- .nv.compat                --------------------------
	.section	.nv.compat,"",@"SHT_CUDA_COMPAT_INFO"
	.align	4
        /*0000*/ 	.byte	0x02, 0x09, 0x00, 0x00, 0x02, 0x02, 0x01, 0x00, 0x02, 0x05, 0x05, 0x00, 0x03, 0x07, 0x01, 0x01
        /*0010*/ 	.byte	0x02, 0x03, 0x00, 0x00, 0x02, 0x06, 0x01, 0x00, 0x04, 0x0b, 0x08, 0x00, 0x09, 0x00, 0x00, 0x00
        /*0020*/ 	.byte	0x00, 0x00, 0x00, 0x00


//--------------------- .nv.info._Z10GameOfLifeiPiS_ --------------------------
	.section	.nv.info._Z10GameOfLifeiPiS_,"",@"SHT_CUDA_INFO"
	.sectionflags	@""
	.align	4


	//----- nvinfo : EIATTR_CUDA_API_VERSION
	.align		4
        /*0000*/ 	.byte	0x04, 0x37
        /*0002*/ 	.short	(.L_19 - .L_18)
.L_18:
        /*0004*/ 	.word	0x00000082


	//----- nvinfo : EIATTR_KPARAM_INFO
	.align		4
.L_19:
        /*0008*/ 	.byte	0x04, 0x17
        /*000a*/ 	.short	(.L_21 - .L_20)
.L_20:
        /*000c*/ 	.word	0x00000000
        /*0010*/ 	.short	0x0002
        /*0012*/ 	.short	0x0010
        /*0014*/ 	.byte	0x00, 0xf5, 0x21, 0x00


	//----- nvinfo : EIATTR_KPARAM_INFO
	.align		4
.L_21:
        /*0018*/ 	.byte	0x04, 0x17
        /*001a*/ 	.short	(.L_23 - .L_22)
.L_22:
        /*001c*/ 	.word	0x00000000
        /*0020*/ 	.short	0x0001
        /*0022*/ 	.short	0x0008
        /*0024*/ 	.byte	0x00, 0xf5, 0x21, 0x00


	//----- nvinfo : EIATTR_KPARAM_INFO
	.align		4
.L_23:
        /*0028*/ 	.byte	0x04, 0x17
        /*002a*/ 	.short	(.L_25 - .L_24)
.L_24:
        /*002c*/ 	.word	0x00000000
        /*0030*/ 	.short	0x0000
        /*0032*/ 	.short	0x0000
        /*0034*/ 	.byte	0x00, 0xf0, 0x11, 0x00


	//----- nvinfo : EIATTR_SPARSE_MMA_MASK
	.align		4
.L_25:
        /*0038*/ 	.byte	0x03, 0x50
        /*003a*/ 	.short	0x0000


	//----- nvinfo : EIATTR_MAXREG_COUNT
	.align		4
        /*003c*/ 	.byte	0x03, 0x1b
        /*003e*/ 	.short	0x00ff


	//----- nvinfo : EIATTR_MERCURY_ISA_VERSION
	.align		4
        /*0040*/ 	.byte	0x03, 0x5f
        /*0042*/ 	.short	0x0101


	//----- nvinfo : EIATTR_VRC_CTA_INIT_COUNT
	.align		4
        /*0044*/ 	.byte	0x02, 0x4a
	.zero		1
	.zero		1


	//----- nvinfo : EIATTR_EXIT_INSTR_OFFSETS
	.align		4
        /*0048*/ 	.byte	0x04, 0x1c
        /*004a*/ 	.short	(.L_27 - .L_26)


	//   ....[0]....
.L_26:
        /*004c*/ 	.word	0x000000e0


	//   ....[1]....
        /*0050*/ 	.word	0x00000360


	//   ....[2]....
        /*0054*/ 	.word	0x000003f0


	//   ....[3]....
        /*0058*/ 	.word	0x00000440


	//----- nvinfo : EIATTR_CBANK_PARAM_SIZE
	.align		4
.L_27:
        /*005c*/ 	.byte	0x03, 0x19
        /*005e*/ 	.short	0x0018


	//----- nvinfo : EIATTR_PARAM_CBANK
	.align		4
        /*0060*/ 	.byte	0x04, 0x0a
        /*0062*/ 	.short	(.L_29 - .L_28)
	.align		4
.L_28:
        /*0064*/ 	.word	index@(.nv.constant0._Z10GameOfLifeiPiS_)
        /*0068*/ 	.short	0x0380
        /*006a*/ 	.short	0x0018


	//----- nvinfo : EIATTR_SW_WAR
	.align		4
.L_29:
        /*006c*/ 	.byte	0x04, 0x36
        /*006e*/ 	.short	(.L_31 - .L_30)
.L_30:
        /*0070*/ 	.word	0x00000008
.L_31:


//--------------------- .nv.info._Z7columnsiPi    --------------------------
	.section	.nv.info._Z7columnsiPi,"",@"SHT_CUDA_INFO"
	.sectionflags	@""
	.align	4


	//----- nvinfo : EIATTR_CUDA_API_VERSION
	.align		4
        /*0000*/ 	.byte	0x04, 0x37
        /*0002*/ 	.short	(.L_33 - .L_32)
.L_32:
        /*0004*/ 	.word	0x00000082


	//----- nvinfo : EIATTR_KPARAM_INFO
	.align		4
.L_33:
        /*0008*/ 	.byte	0x04, 0x17
        /*000a*/ 	.short	(.L_35 - .L_34)
.L_34:
        /*000c*/ 	.word	0x00000000
        /*0010*/ 	.short	0x0001
        /*0012*/ 	.short	0x0008
        /*0014*/ 	.byte	0x00, 0xf5, 0x21, 0x00


	//----- nvinfo : EIATTR_KPARAM_INFO
	.align		4
.L_35:
        /*0018*/ 	.byte	0x04, 0x17
        /*001a*/ 	.short	(.L_37 - .L_36)
.L_36:
        /*001c*/ 	.word	0x00000000
        /*0020*/ 	.short	0x0000
        /*0022*/ 	.short	0x0000
        /*0024*/ 	.byte	0x00, 0xf0, 0x11, 0x00


	//----- nvinfo : EIATTR_SPARSE_MMA_MASK
	.align		4
.L_37:
        /*0028*/ 	.byte	0x03, 0x50
        /*002a*/ 	.short	0x0000


	//----- nvinfo : EIATTR_MAXREG_COUNT
	.align		4
        /*002c*/ 	.byte	0x03, 0x1b
        /*002e*/ 	.short	0x00ff


	//----- nvinfo : EIATTR_MERCURY_ISA_VERSION
	.align		4
        /*0030*/ 	.byte	0x03, 0x5f
        /*0032*/ 	.short	0x0101


	//----- nvinfo : EIATTR_VRC_CTA_INIT_COUNT
	.align		4
        /*0034*/ 	.byte	0x02, 0x4a
	.zero		1
	.zero		1


	//----- nvinfo : EIATTR_EXIT_INSTR_OFFSETS
	.align		4
        /*0038*/ 	.byte	0x04, 0x1c
        /*003a*/ 	.short	(.L_39 - .L_38)


	//   ....[0]....
.L_38:
        /*003c*/ 	.word	0x00000080


	//   ....[1]....
        /*0040*/ 	.word	0x00000130


	//----- nvinfo : EIATTR_CBANK_PARAM_SIZE
	.align		4
.L_39:
        /*0044*/ 	.byte	0x03, 0x19
        /*0046*/ 	.short	0x0010


	//----- nvinfo : EIATTR_PARAM_CBANK
	.align		4
        /*0048*/ 	.byte	0x04, 0x0a
        /*004a*/ 	.short	(.L_41 - .L_40)
	.align		4
.L_40:
        /*004c*/ 	.word	index@(.nv.constant0._Z7columnsiPi)
        /*0050*/ 	.short	0x0380
        /*0052*/ 	.short	0x0010


	//----- nvinfo : EIATTR_SW_WAR
	.align		4
.L_41:
        /*0054*/ 	.byte	0x04, 0x36
        /*0056*/ 	.short	(.L_43 - .L_42)
.L_42:
        /*0058*/ 	.word	0x00000008
.L_43:


//--------------------- .nv.info._Z4rowsiPi       --------------------------
	.section	.nv.info._Z4rowsiPi,"",@"SHT_CUDA_INFO"
	.sectionflags	@""
	.align	4


	//----- nvinfo : EIATTR_CUDA_API_VERSION
	.align		4
        /*0000*/ 	.byte	0x04, 0x37
        /*0002*/ 	.short	(.L_45 - .L_44)
.L_44:
        /*0004*/ 	.word	0x00000082


	//----- nvinfo : EIATTR_KPARAM_INFO
	.align		4
.L_45:
        /*0008*/ 	.byte	0x04, 0x17
        /*000a*/ 	.short	(.L_47 - .L_46)
.L_46:
        /*000c*/ 	.word	0x00000000
        /*0010*/ 	.short	0x0001
        /*0012*/ 	.short	0x0008
        /*0014*/ 	.byte	0x00, 0xf5, 0x21, 0x00


	//----- nvinfo : EIATTR_KPARAM_INFO
	.align		4
.L_47:
        /*0018*/ 	.byte	0x04, 0x17
        /*001a*/ 	.short	(.L_49 - .L_48)
.L_48:
        /*001c*/ 	.word	0x00000000
        /*0020*/ 	.short	0x0000
        /*0022*/ 	.short	0x0000
        /*0024*/ 	.byte	0x00, 0xf0, 0x11, 0x00


	//----- nvinfo : EIATTR_SPARSE_MMA_MASK
	.align		4
.L_49:
        /*0028*/ 	.byte	0x03, 0x50
        /*002a*/ 	.short	0x0000


	//----- nvinfo : EIATTR_MAXREG_COUNT
	.align		4
        /*002c*/ 	.byte	0x03, 0x1b
        /*002e*/ 	.short	0x00ff


	//----- nvinfo : EIATTR_MERCURY_ISA_VERSION
	.align		4
        /*0030*/ 	.byte	0x03, 0x5f
        /*0032*/ 	.short	0x0101


	//----- nvinfo : EIATTR_VRC_CTA_INIT_COUNT
	.align		4
        /*0034*/ 	.byte	0x02, 0x4a
	.zero		1
	.zero		1


	//----- nvinfo : EIATTR_EXIT_INSTR_OFFSETS
	.align		4
        /*0038*/ 	.byte	0x04, 0x1c
        /*003a*/ 	.short	(.L_51 - .L_50)


	//   ....[0]....
.L_50:
        /*003c*/ 	.word	0x00000080


	//   ....[1]....
        /*0040*/ 	.word	0x000001b0


	//----- nvinfo : EIATTR_CBANK_PARAM_SIZE
	.align		4
.L_51:
        /*0044*/ 	.byte	0x03, 0x19
        /*0046*/ 	.short	0x0010


	//----- nvinfo : EIATTR_PARAM_CBANK
	.align		4
        /*0048*/ 	.byte	0x04, 0x0a
        /*004a*/ 	.short	(.L_53 - .L_52)
	.align		4
.L_52:
        /*004c*/ 	.word	index@(.nv.constant0._Z4rowsiPi)
        /*0050*/ 	.short	0x0380
        /*0052*/ 	.short	0x0010


	//----- nvinfo : EIATTR_SW_WAR
	.align		4
.L_53:
        /*0054*/ 	.byte	0x04, 0x36
        /*0056*/ 	.short	(.L_55 - .L_54)
.L_54:
        /*0058*/ 	.word	0x00000008
.L_55:


//--------------------- .nv.callgraph             --------------------------
	.section	.nv.callgraph,"",@"SHT_CUDA_CALLGRAPH"
	.align	4
	.sectionentsize	8
	.align		4
        /*0000*/ 	.word	0x00000000
	.align		4
        /*0004*/ 	.word	0xffffffff
	.align		4
        /*0008*/ 	.word	0x00000000
	.align		4
        /*000c*/ 	.word	0xfffffffe
	.align		4
        /*0010*/ 	.word	0x00000000
	.align		4
        /*0014*/ 	.word	0xfffffffd
	.align		4
        /*0018*/ 	.word	0x00000000
	.align		4
        /*001c*/ 	.word	0xfffffffc


//--------------------- .text._Z10GameOfLifeiPiS_ --------------------------
	.section	.text._Z10GameOfLifeiPiS_,"ax",@progbits
	.align	128
        .global         _Z10GameOfLifeiPiS_
        .type           _Z10GameOfLifeiPiS_,@function
        .size           _Z10GameOfLifeiPiS_,(.L_x_3 - _Z10GameOfLifeiPiS_)
        .other          _Z10GameOfLifeiPiS_,@"STO_CUDA_ENTRY STV_DEFAULT"
_Z10GameOfLifeiPiS_:
.text._Z10GameOfLifeiPiS_:
[----:B------:R-:W-:Y:S01]  /*0000*/  LDC R1, c[0x0][0x37c] ;  /* 0x0000df00ff017b82 */ /* 0x000fe20000000800 */
[----:B------:R-:W0:Y:S01]  /*0010*/  S2R R0, SR_CTAID.X ;  /* 0x0000000000007919 */ /* 0x000e220000002500 */
[----:B------:R-:W1:Y:S06]  /*0020*/  LDCU UR4, c[0x0][0x364] ;  /* 0x00006c80ff0477ac */ /* 0x000e6c0008000800 */
[----:B------:R-:W2:Y:S01]  /*0030*/  LDC R11, c[0x0][0x380] ;  /* 0x0000e000ff0b7b82 */ /* 0x000ea20000000800 */
[----:B------:R-:W0:Y:S01]  /*0040*/  S2R R5, SR_TID.X ;  /* 0x0000000000057919 */ /* 0x000e220000002100 */
[----:B------:R-:W0:Y:S01]  /*0050*/  LDCU UR5, c[0x0][0x360] ;  /* 0x00006c00ff0577ac */ /* 0x000e220008000800 */
[----:B------:R-:W1:Y:S01]  /*0060*/  S2R R3, SR_CTAID.Y ;  /* 0x0000000000037919 */ /* 0x000e620000002600 */
[----:B------:R-:W1:Y:S01]  /*0070*/  S2R R4, SR_TID.Y ;  /* 0x0000000000047919 */ /* 0x000e620000002200 */
[----:B0-----:R-:W-:-:S04]  /*0080*/  IMAD R0, R0, UR5, R5 ;  /* 0x0000000500007c24 */ /* 0x001fc8000f8e0205 */
[----:B------:R-:W-:Y:S02]  /*0090*/  VIADD R2, R0, 0x1 ;  /* 0x0000000100027836 */ /* 0x000fe40000000000 */
[----:B-1----:R-:W-:-:S03]  /*00a0*/  IMAD R0, R3, UR4, R4 ;  /* 0x0000000403007c24 */ /* 0x002fc6000f8e0204 */
[----:B--2---:R-:W-:Y:S01]  /*00b0*/  ISETP.GT.AND P0, PT, R2, R11, PT ;  /* 0x0000000b0200720c */ /* 0x004fe20003f04270 */
[----:B------:R-:W-:-:S03]  /*00c0*/  VIADD R3, R11, 0x2 ;  /* 0x000000020b037836 */ /* 0x000fc60000000000 */
[----:B------:R-:W-:-:S13]  /*00d0*/  ISETP.GE.OR P0, PT, R0, R11, P0 ;  /* 0x0000000b0000720c */ /* 0x000fda0000706670 */
[----:B------:R-:W-:Y:S05]  /*00e0*/  @P0 EXIT ;  /* 0x000000000000094d */ /* 0x000fea0003800000 */
[----:B------:R-:W0:Y:S01]  /*00f0*/  LDCU.64 UR6, c[0x0][0x388] ;  /* 0x00007100ff0677ac */ /* 0x000e220008000a00 */
[----:B------:R-:W-:Y:S01]  /*0100*/  IMAD R3, R0, R3, R3 ;  /* 0x0000000300037224 */ /* 0x000fe200078e0203 */
[----:B------:R-:W1:Y:S03]  /*0110*/  LDCU.64 UR4, c[0x0][0x358] ;  /* 0x00006b00ff0477ac */ /* 0x000e660008000a00 */
[----:B------:R-:W-:Y:S01]  /*0120*/  IMAD.IADD R0, R2, 0x1, R3 ;  /* 0x0000000102007824 */ /* 0x000fe200078e0203 */
[----:B------:R-:W-:-:S04]  /*0130*/  SHF.R.S32.HI R2, RZ, 0x1f, R11 ;  /* 0x0000001fff027819 */ /* 0x000fc8000001140b */
[----:B------:R-:W-:Y:S02]  /*0140*/  SHF.R.S32.HI R5, RZ, 0x1f, R0 ;  /* 0x0000001fff057819 */ /* 0x000fe40000011400 */
[CC--:B------:R-:W-:Y:S02]  /*0150*/  IADD3 R3, P0, PT, R0.reuse, -R11.reuse, RZ ;  /* 0x8000000b00037210 */ /* 0x0c0fe40007f1e0ff */
[----:B------:R-:W-:Y:S01]  /*0160*/  IADD3 R7, P1, PT, R0, R11, RZ ;  /* 0x0000000b00077210 */ /* 0x000fe20007f3e0ff */
[----:B------:R-:W-:-:S04]  /*0170*/  IMAD.WIDE R10, R11, 0x4, RZ ;  /* 0x000000040b0a7825 */ /* 0x000fc800078e02ff */
[--C-:B------:R-:W-:Y:S01]  /*0180*/  IMAD.X R4, R5, 0x1, ~R2.reuse, P0 ;  /* 0x0000000105047824 */ /* 0x100fe200000e0e02 */
[----:B0-----:R-:W-:Y:S01]  /*0190*/  LEA R8, P0, R3, UR6, 0x2 ;  /* 0x0000000603087c11 */ /* 0x001fe2000f8010ff */
[----:B------:R-:W-:Y:S01]  /*01a0*/  IMAD.X R12, R5, 0x1, R2, P1 ;  /* 0x00000001050c7824 */ /* 0x000fe200008e0602 */
[----:B------:R-:W-:Y:S02]  /*01b0*/  LEA R6, P1, R7, UR6, 0x2 ;  /* 0x0000000607067c11 */ /* 0x000fe4000f8210ff */
[----:B------:R-:W-:Y:S02]  /*01c0*/  LEA.HI.X R9, R3, UR7, R4, 0x2, P0 ;  /* 0x0000000703097c11 */ /* 0x000fe400080f1404 */
[C---:B------:R-:W-:Y:S02]  /*01d0*/  IADD3 R2, P0, PT, R10.reuse, R8, RZ ;  /* 0x000000080a027210 */ /* 0x040fe40007f1e0ff */
[----:B------:R-:W-:Y:S01]  /*01e0*/  LOP3.LUT R13, R10, 0xfffffffc, RZ, 0x3c, !PT ;  /* 0xfffffffc0a0d7812 */ /* 0x000fe200078e3cff */
[----:B-1----:R-:W2:Y:S01]  /*01f0*/  LDG.E R17, desc[UR4][R8.64+-0xc] ;  /* 0xfffff40408117981 */ /* 0x002ea2000c1e1900 */
[----:B------:R-:W-:Y:S01]  /*0200*/  LEA.HI.X R7, R7, UR7, R12, 0x2, P1 ;  /* 0x0000000707077c11 */ /* 0x000fe200088f140c */
[----:B------:R-:W-:Y:S01]  /*0210*/  IMAD.X R3, R11, 0x1, R9, P0 ;  /* 0x000000010b037824 */ /* 0x000fe200000e0609 */
[----:B------:R-:W-:-:S02]  /*0220*/  LOP3.LUT R11, RZ, R11, RZ, 0x33, !PT ;  /* 0x0000000bff0b7212 */ /* 0x000fc400078e33ff */
[----:B------:R-:W-:Y:S01]  /*0230*/  IADD3 R10, P0, PT, R13, R2, RZ ;  /* 0x000000020d0a7210 */ /* 0x000fe20007f1e0ff */
[----:B------:R-:W3:Y:S04]  /*0240*/  LDG.E R4, desc[UR4][R6.64+0x8] ;  /* 0x0000080406047981 */ /* 0x000ee8000c1e1900 */
[----:B------:R-:W3:Y:S01]  /*0250*/  LDG.E R13, desc[UR4][R8.64+-0x8] ;  /* 0xfffff804080d7981 */ /* 0x000ee2000c1e1900 */
[----:B------:R-:W-:-:S03]  /*0260*/  IMAD.X R11, R11, 0x1, R3, P0 ;  /* 0x000000010b0b7824 */ /* 0x000fc600000e0603 */
[----:B------:R-:W3:Y:S04]  /*0270*/  LDG.E R12, desc[UR4][R2.64+0x4] ;  /* 0x00000404020c7981 */ /* 0x000ee8000c1e1900 */
[----:B------:R-:W4:Y:S04]  /*0280*/  LDG.E R14, desc[UR4][R6.64+0xc] ;  /* 0x00000c04060e7981 */ /* 0x000f28000c1e1900 */
[----:B------:R-:W4:Y:S04]  /*0290*/  LDG.E R15, desc[UR4][R2.64+-0x4] ;  /* 0xfffffc04020f7981 */ /* 0x000f28000c1e1900 */
[----:B------:R-:W2:Y:S04]  /*02a0*/  LDG.E R10, desc[UR4][R10.64] ;  /* 0x000000040a0a7981 */ /* 0x000ea8000c1e1900 */
[----:B------:R-:W5:Y:S01]  /*02b0*/  LDG.E R19, desc[UR4][R6.64+0x4] ;  /* 0x0000040406137981 */ /* 0x000f62000c1e1900 */
[----:B---3--:R-:W-:-:S04]  /*02c0*/  IADD3 R4, PT, PT, R12, R13, R4 ;  /* 0x0000000d0c047210 */ /* 0x008fc80007ffe004 */
[----:B----4-:R-:W-:-:S04]  /*02d0*/  IADD3 R4, PT, PT, R14, R4, R15 ;  /* 0x000000040e047210 */ /* 0x010fc80007ffe00f */
[----:B--2---:R-:W-:-:S05]  /*02e0*/  IADD3 R4, PT, PT, R10, R4, R17 ;  /* 0x000000040a047210 */ /* 0x004fca0007ffe011 */
[----:B-----5:R-:W-:-:S04]  /*02f0*/  IMAD.IADD R4, R4, 0x1, R19 ;  /* 0x0000000104047824 */ /* 0x020fc800078e0213 */
[----:B------:R-:W-:-:S05]  /*0300*/  VIADD R12, R4, 0xfffffffc ;  /* 0xfffffffc040c7836 */ /* 0x000fca0000000000 */
[----:B------:R-:W-:-:S13]  /*0310*/  ISETP.GT.U32.AND P0, PT, R12, -0x3, PT ;  /* 0xfffffffd0c00780c */ /* 0x000fda0003f04070 */
[----:B------:R-:W0:Y:S02]  /*0320*/  @!P0 LDC.64 R12, c[0x0][0x390] ;  /* 0x0000e400ff0c8b82 */ /* 0x000e240000000a00 */
[----:B0-----:R-:W-:-:S04]  /*0330*/  @!P0 LEA R12, P1, R0, R12, 0x2 ;  /* 0x0000000c000c8211 */ /* 0x001fc800078210ff */
[----:B------:R-:W-:-:S05]  /*0340*/  @!P0 LEA.HI.X R13, R0, R13, R5, 0x2, P1 ;  /* 0x0000000d000d8211 */ /* 0x000fca00008f1405 */
[----:B------:R0:W-:Y:S01]  /*0350*/  @!P0 STG.E desc[UR4][R12.64], RZ ;  /* 0x000000ff0c008986 */ /* 0x0001e2000c101904 */
[----:B------:R-:W-:Y:S05]  /*0360*/  @!P0 EXIT ;  /* 0x000000000000894d */ /* 0x000fea0003800000 */
[----:B------:R-:W2:Y:S02]  /*0370*/  LDG.E R2, desc[UR4][R2.64] ;  /* 0x0000000402027981 */ /* 0x000ea4000c1e1900 */
[----:B--2---:R-:W-:-:S04]  /*0380*/  ISETP.NE.AND P0, PT, R2, RZ, PT ;  /* 0x000000ff0200720c */ /* 0x004fc80003f05270 */
[----:B------:R-:W-:-:S13]  /*0390*/  ISETP.NE.AND P0, PT, R4, 0x3, !P0 ;  /* 0x000000030400780c */ /* 0x000fda0004705270 */
[----:B------:R-:W1:Y:S01]  /*03a0*/  @!P0 LDC.64 R6, c[0x0][0x390] ;  /* 0x0000e400ff068b82 */ /* 0x000e620000000a00 */
[----:B------:R-:W-:Y:S01]  /*03b0*/  @!P0 IMAD.MOV.U32 R9, RZ, RZ, 0x1 ;  /* 0x00000001ff098424 */ /* 0x000fe200078e00ff */
[----:B-1----:R-:W-:-:S04]  /*03c0*/  @!P0 LEA R6, P1, R0, R6, 0x2 ;  /* 0x0000000600068211 */ /* 0x002fc800078210ff */
[----:B------:R-:W-:-:S05]  /*03d0*/  @!P0 LEA.HI.X R7, R0, R7, R5, 0x2, P1 ;  /* 0x0000000700078211 */ /* 0x000fca00008f1405 */
[----:B------:R1:W-:Y:S01]  /*03e0*/  @!P0 STG.E desc[UR4][R6.64], R9 ;  /* 0x0000000906008986 */ /* 0x0003e2000c101904 */
[----:B------:R-:W-:Y:S05]  /*03f0*/  @!P0 EXIT ;  /* 0x000000000000894d */ /* 0x000fea0003800000 */
[----:B------:R-:W2:Y:S02]  /*0400*/  LDCU.64 UR6, c[0x0][0x390] ;  /* 0x00007200ff0677ac */ /* 0x000ea40008000a00 */
[----:B--2---:R-:W-:-:S04]  /*0410*/  LEA R2, P0, R0, UR6, 0x2 ;  /* 0x0000000600027c11 */ /* 0x004fc8000f8010ff */
[----:B------:R-:W-:-:S05]  /*0420*/  LEA.HI.X R3, R0, UR7, R5, 0x2, P0 ;  /* 0x0000000700037c11 */ /* 0x000fca00080f1405 */
[----:B------:R-:W-:Y:S01]  /*0430*/  STG.E desc[UR4][R2.64], RZ ;  /* 0x000000ff02007986 */ /* 0x000fe2000c101904 */
[----:B------:R-:W-:Y:S05]  /*0440*/  EXIT ;  /* 0x000000000000794d */ /* 0x000fea0003800000 */
.L_x_0:
[----:B------:R-:W-:-:S00]  /*0450*/  BRA `(.L_x_0) ;  /* 0xfffffffc00fc7947 */ /* 0x000fc0000383ffff */
[----:B------:R-:W-:-:S00]  /*0460*/  NOP ;  /* 0x0000000000007918 */ /* 0x000fc00000000000 */
        /* <DEDUP_REMOVED lines=9> */
.L_x_3:


//--------------------- .text._Z7columnsiPi       --------------------------
	.section	.text._Z7columnsiPi,"ax",@progbits
	.align	128
        .global         _Z7columnsiPi
        .type           _Z7columnsiPi,@function
        .size           _Z7columnsiPi,(.L_x_4 - _Z7columnsiPi)
        .other          _Z7columnsiPi,@"STO_CUDA_ENTRY STV_DEFAULT"
_Z7columnsiPi:
.text._Z7columnsiPi:
[----:B------:R-:W-:Y:S01]  /*0000*/  LDC R1, c[0x0][0x37c] ;  /* 0x0000df00ff017b82 */ /* 0x000fe20000000800 */
[----:B------:R-:W0:Y:S07]  /*0010*/  S2R R0, SR_CTAID.X ;  /* 0x0000000000007919 */ /* 0x000e2e0000002500 */
[----:B------:R-:W1:Y:S01]  /*0020*/  LDC R7, c[0x0][0x380] ;  /* 0x0000e000ff077b82 */ /* 0x000e620000000800 */
[----:B------:R-:W0:Y:S01]  /*0030*/  LDCU UR4, c[0x0][0x360] ;  /* 0x00006c00ff0477ac */ /* 0x000e220008000800 */
[----:B------:R-:W0:Y:S02]  /*0040*/  S2R R3, SR_TID.X ;  /* 0x0000000000037919 */ /* 0x000e240000002100 */
[----:B0-----:R-:W-:Y:S01]  /*0050*/  IMAD R0, R0, UR4, R3 ;  /* 0x0000000400007c24 */ /* 0x001fe2000f8e0203 */
[----:B-1----:R-:W-:-:S04]  /*0060*/  IADD3 R3, PT, PT, R7, 0x1, RZ ;  /* 0x0000000107037810 */ /* 0x002fc80007ffe0ff */
[----:B------:R-:W-:-:S13]  /*0070*/  ISETP.GT.AND P0, PT, R0, R3, PT ;  /* 0x000000030000720c */ /* 0x000fda0003f04270 */
[----:B------:R-:W-:Y:S05]  /*0080*/  @P0 EXIT ;  /* 0x000000000000094d */ /* 0x000fea0003800000 */
[----:B------:R-:W0:Y:S01]  /*0090*/  LDC.64 R2, c[0x0][0x388] ;  /* 0x0000e200ff027b82 */ /* 0x000e220000000a00 */
[----:B------:R-:W-:Y:S01]  /*00a0*/  IADD3 R5, PT, PT, R7, 0x2, RZ ;  /* 0x0000000207057810 */ /* 0x000fe20007ffe0ff */
[----:B------:R-:W1:Y:S04]  /*00b0*/  LDCU.64 UR4, c[0x0][0x358] ;  /* 0x00006b00ff0477ac */ /* 0x000e680008000a00 */
[----:B------:R-:W-:-:S04]  /*00c0*/  IMAD R5, R0, R5, RZ ;  /* 0x0000000500057224 */ /* 0x000fc800078e02ff */
[----:B0-----:R-:W-:-:S04]  /*00d0*/  IMAD.WIDE R2, R5, 0x4, R2 ;  /* 0x0000000405027825 */ /* 0x001fc800078e0202 */
[----:B------:R-:W-:Y:S02]  /*00e0*/  IMAD.WIDE R4, R7, 0x4, R2 ;  /* 0x0000000407047825 */ /* 0x000fe400078e0202 */
[----:B-1----:R-:W2:Y:S04]  /*00f0*/  LDG.E R7, desc[UR4][R2.64+0x4] ;  /* 0x0000040402077981 */ /* 0x002ea8000c1e1900 */
[----:B------:R-:W3:Y:S04]  /*0100*/  LDG.E R9, desc[UR4][R4.64] ;  /* 0x0000000404097981 */ /* 0x000ee8000c1e1900 */
[----:B--2---:R-:W-:Y:S04]  /*0110*/  STG.E desc[UR4][R4.64+0x4], R7 ;  /* 0x0000040704007986 */ /* 0x004fe8000c101904 */
[----:B---3--:R-:W-:Y:S01]  /*0120*/  STG.E desc[UR4][R2.64], R9 ;  /* 0x0000000902007986 */ /* 0x008fe2000c101904 */
[----:B------:R-:W-:Y:S05]  /*0130*/  EXIT ;  /* 0x000000000000794d */ /* 0x000fea0003800000 */
.L_x_1:
        /* <DEDUP_REMOVED lines=12> */
.L_x_4:


//--------------------- .text._Z4rowsiPi          --------------------------
	.section	.text._Z4rowsiPi,"ax",@progbits
	.align	128
        .global         _Z4rowsiPi
        .type           _Z4rowsiPi,@function
        .size           _Z4rowsiPi,(.L_x_5 - _Z4rowsiPi)
        .other          _Z4rowsiPi,@"STO_CUDA_ENTRY STV_DEFAULT"
_Z4rowsiPi:
.text._Z4rowsiPi:
[----:B------:R-:W-:Y:S01]  /*0000*/  LDC R1, c[0x0][0x37c] ;  /* 0x0000df00ff017b82 */ /* 0x000fe20000000800 */
[----:B------:R-:W0:Y:S01]  /*0010*/  S2R R0, SR_CTAID.X ;  /* 0x0000000000007919 */ /* 0x000e220000002500 */
[----:B------:R-:W0:Y:S06]  /*0020*/  LDCU UR4, c[0x0][0x360] ;  /* 0x00006c00ff0477ac */ /* 0x000e2c0008000800 */
[----:B------:R-:W1:Y:S01]  /*0030*/  LDC R4, c[0x0][0x380] ;  /* 0x0000e000ff047b82 */ /* 0x000e620000000800 */
[----:B------:R-:W0:Y:S02]  /*0040*/  S2R R3, SR_TID.X ;  /* 0x0000000000037919 */ /* 0x000e240000002100 */
[----:B0-----:R-:W-:-:S04]  /*0050*/  IMAD R0, R0, UR4, R3 ;  /* 0x0000000400007c24 */ /* 0x001fc8000f8e0203 */
[----:B------:R-:W-:-:S05]  /*0060*/  VIADD R11, R0, 0x1 ;  /* 0x00000001000b7836 */ /* 0x000fca0000000000 */
[----:B-1----:R-:W-:-:S13]  /*0070*/  ISETP.GE.AND P0, PT, R11, R4, PT ;  /* 0x000000040b00720c */ /* 0x002fda0003f06270 */
[----:B------:R-:W-:Y:S05]  /*0080*/  @P0 EXIT ;  /* 0x000000000000094d */ /* 0x000fea0003800000 */
[----:B------:R-:W0:Y:S01]  /*0090*/  LDCU.64 UR6, c[0x0][0x388] ;  /* 0x00007100ff0677ac */ /* 0x000e220008000a00 */
[----:B------:R-:W-:Y:S01]  /*00a0*/  SHF.R.S32.HI R0, RZ, 0x1f, R4 ;  /* 0x0000001fff007819 */ /* 0x000fe20000011404 */
[----:B------:R-:W1:Y:S01]  /*00b0*/  LDC.64 R6, c[0x0][0x388] ;  /* 0x0000e200ff067b82 */ /* 0x000e620000000a00 */
[C---:B------:R-:W-:Y:S01]  /*00c0*/  IADD3 R2, P0, PT, R11.reuse, R4, RZ ;  /* 0x000000040b027210 */ /* 0x040fe20007f1e0ff */
[----:B------:R-:W2:Y:S03]  /*00d0*/  LDCU.64 UR4, c[0x0][0x358] ;  /* 0x00006b00ff0477ac */ /* 0x000ea60008000a00 */
[----:B------:R-:W-:Y:S02]  /*00e0*/  LEA.HI.X.SX32 R3, R11, R0, 0x1, P0 ;  /* 0x000000000b037211 */ /* 0x000fe400000f0eff */
[----:B0-----:R-:W-:-:S04]  /*00f0*/  LEA R8, P0, R2, UR6, 0x2 ;  /* 0x0000000602087c11 */ /* 0x001fc8000f8010ff */
[----:B------:R-:W-:-:S06]  /*0100*/  LEA.HI.X R9, R2, UR7, R3, 0x2, P0 ;  /* 0x0000000702097c11 */ /* 0x000fcc00080f1403 */
[----:B--2---:R-:W2:Y:S01]  /*0110*/  LDG.E R9, desc[UR4][R8.64+0x8] ;  /* 0x0000080408097981 */ /* 0x004ea2000c1e1900 */
[----:B------:R-:W-:-:S05]  /*0120*/  IADD3 R0, PT, PT, R4, 0x2, RZ ;  /* 0x0000000204007810 */ /* 0x000fca0007ffe0ff */
[----:B------:R-:W-:-:S04]  /*0130*/  IMAD R5, R0, R4, R11 ;  /* 0x0000000400057224 */ /* 0x000fc800078e020b */
[----:B------:R-:W-:Y:S02]  /*0140*/  IMAD.IADD R3, R0, 0x1, R5 ;  /* 0x0000000100037824 */ /* 0x000fe400078e0205 */
[----:B-1----:R-:W-:-:S04]  /*0150*/  IMAD.WIDE R4, R5, 0x4, R6 ;  /* 0x0000000405047825 */ /* 0x002fc800078e0206 */
[----:B------:R-:W-:-:S05]  /*0160*/  IMAD.WIDE R2, R3, 0x4, R6 ;  /* 0x0000000403027825 */ /* 0x000fca00078e0206 */
[----:B--2---:R-:W-:Y:S04]  /*0170*/  STG.E desc[UR4][R2.64], R9 ;  /* 0x0000000902007986 */ /* 0x004fe8000c101904 */
[----:B------:R-:W2:Y:S01]  /*0180*/  LDG.E R5, desc[UR4][R4.64] ;  /* 0x0000000404057981 */ /* 0x000ea2000c1e1900 */
[----:B------:R-:W-:-:S05]  /*0190*/  IMAD.WIDE R6, R11, 0x4, R6 ;  /* 0x000000040b067825 */ /* 0x000fca00078e0206 */
[----:B--2---:R-:W-:Y:S01]  /*01a0*/  STG.E desc[UR4][R6.64], R5 ;  /* 0x0000000506007986 */ /* 0x004fe2000c101904 */
[----:B------:R-:W-:Y:S05]  /*01b0*/  EXIT ;  /* 0x000000000000794d */ /* 0x000fea0003800000 */
.L_x_2:
        /* <DEDUP_REMOVED lines=12> */
.L_x_5:


//--------------------- .nv.shared.reserved.0     --------------------------
	.section	.nv.shared.reserved.0,"aw",@nobits
	.weak		__nv_reservedSMEM_offset_0_alias
	.size		__nv_reservedSMEM_offset_0_alias, 0, 64
	.other		__nv_reservedSMEM_offset_0_alias,@"STO_CUDA_RESERVED_SHARED STV_DEFAULT"
__nv_reservedSMEM_offset_0_alias:
	.zero		0
	.zero		64


//--------------------- .nv.constant0._Z10GameOfLifeiPiS_ --------------------------
	.section	.nv.constant0._Z10GameOfLifeiPiS_,"a",@progbits
	.sectionflags	@""
	.align	4
.nv.constant0._Z10GameOfLifeiPiS_:
	.zero		920


//--------------------- .nv.constant0._Z7columnsiPi --------------------------
	.section	.nv.constant0._Z7columnsiPi,"a",@progbits
	.sectionflags	@""
	.align	4
.nv.constant0._Z7columnsiPi:
	.zero		912


//--------------------- .nv.constant0._Z4rowsiPi  --------------------------
	.section	.nv.constant0._Z4rowsiPi,"a",@progbits
	.sectionflags	@""
	.align	4
.nv.constant0._Z4rowsiPi:
	.zero		912


//--------------------- SYMBOLS --------------------------

	.type		.nv.reservedSmem.offset0,@object
	.size		.nv.reservedSmem.offset0,0x4
